//
// Generated by NVIDIA NVVM Compiler
//
// Compiler Build ID: CL-36424714
// Cuda compilation tools, release 13.0, V13.0.88
// Based on NVVM 20.0.0
//

.version 9.0
.target sm_100
.address_size 64

	// .globl	_Z16d_square_oneeachPiS_i

.visible .entry _Z16d_square_oneeachPiS_i(
	.param .u64 .ptr .align 1 _Z16d_square_oneeachPiS_i_param_0,
	.param .u64 .ptr .align 1 _Z16d_square_oneeachPiS_i_param_1,
	.param .u32 _Z16d_square_oneeachPiS_i_param_2
)
{
	.reg .pred 	%p<2>;
	.reg .b32 	%r<8>;
	.reg .b64 	%rd<8>;

	ld.param.u64 	%rd1, [_Z16d_square_oneeachPiS_i_param_0];
	ld.param.u64 	%rd2, [_Z16d_square_oneeachPiS_i_param_1];
	ld.param.u32 	%r2, [_Z16d_square_oneeachPiS_i_param_2];
	mov.u32 	%r3, %ctaid.x;
	mov.u32 	%r4, %ntid.x;
	mov.u32 	%r5, %tid.x;
	mad.lo.s32 	%r1, %r3, %r4, %r5;
	setp.ge.s32 	%p1, %r1, %r2;
	@%p1 bra 	$L__BB0_2;
	cvta.to.global.u64 	%rd3, %rd1;
	cvta.to.global.u64 	%rd4, %rd2;
	mul.wide.s32 	%rd5, %r1, 4;
	add.s64 	%rd6, %rd3, %rd5;
	ld.global.u32 	%r6, [%rd6];
	mul.lo.s32 	%r7, %r6, %r6;
	add.s64 	%rd7, %rd4, %rd5;
	st.global.u32 	[%rd7], %r7;
$L__BB0_2:
	ret;

}


// ===== COMPILED SASS (sm_100) =====

	.target	sm_100

	.elftype	@"ET_EXEC"


//--------------------- .note.nv.tkinfo           --------------------------
	.section	.note.nv.tkinfo,"",@"SHT_NOTE"
	.sectionflags	@"SHF_NOTE_NV_TKINFO"
	.tkinfo
        /*0018*/ 	.word	0x00000002
        /*0030*/ 	.string	""
        /*0030*/ 	.string	"ptxas"
        /*0030*/ 	.string	"Cuda compilation tools, release 13.0, V13.0.88"
        /*0030*/ 	.string	"Build cuda_13.0.r13.0/compiler.36424714_0"
        /*0030*/ 	.string	"-arch sm_100 -m 64 "



//--------------------- .note.nv.cuinfo           --------------------------
	.section	.note.nv.cuinfo,"",@"SHT_NOTE"
	.sectionflags	@"SHF_NOTE_NV_CUINFO"
        /*0018*/ 	.short	0x0002
        /*001a*/ 	.short	0x0064
        /*001c*/ 	.short	0x0082
	.zero		2


//--------------------- .nv.info                  --------------------------
	.section	.nv.info,"",@"SHT_CUDA_INFO"
	.align	4


	//----- nvinfo : EIATTR_REGCOUNT
	.align		4
        /*0000*/ 	.byte	0x04, 0x2f
        /*0002*/ 	.short	(.L_1 - .L_0)
	.align		4
.L_0:
        /*0004*/ 	.word	index@(_Z16d_square_oneeachPiS_i)
        /*0008*/ 	.word	0x0000000a


	//----- nvinfo : EIATTR_FRAME_SIZE
	.align		4
.L_1:
        /*000c*/ 	.byte	0x04, 0x11
        /*000e*/ 	.short	(.L_3 - .L_2)
	.align		4
.L_2:
        /*0010*/ 	.word	index@(_Z16d_square_oneeachPiS_i)
        /*0014*/ 	.word	0x00000000


	//----- nvinfo : EIATTR_MIN_STACK_SIZE
	.align		4
.L_3:
        /*0018*/ 	.byte	0x04, 0x12
        /*001a*/ 	.short	(.L_5 - .L_4)
	.align		4
.L_4:
        /*001c*/ 	.word	index@(_Z16d_square_oneeachPiS_i)
        /*0020*/ 	.word	0x00000000
.L_5:


//--------------------- .nv.compat                --------------------------
	.section	.nv.compat,"",@"SHT_CUDA_COMPAT_INFO"
	.align	4
        /*0000*/ 	.byte	0x02, 0x09, 0x00, 0x00, 0x02, 0x02, 0x01, 0x00, 0x02, 0x05, 0x05, 0x00, 0x03, 0x07, 0x01, 0x01
        /*0010*/ 	.byte	0x02, 0x03, 0x00, 0x00, 0x02, 0x06, 0x01, 0x00, 0x04, 0x0b, 0x08, 0x00, 0x09, 0x00, 0x00, 0x00
        /*0020*/ 	.byte	0x00, 0x00, 0x00, 0x00


//--------------------- .nv.info._Z16d_square_oneeachPiS_i --------------------------
	.section	.nv.info._Z16d_square_oneeachPiS_i,"",@"SHT_CUDA_INFO"
	.sectionflags	@""
	.align	4


	//----- nvinfo : EIATTR_CUDA_API_VERSION
	.align		4
        /*0000*/ 	.byte	0x04, 0x37
        /*0002*/ 	.short	(.L_7 - .L_6)
.L_6:
        /*0004*/ 	.word	0x00000082


	//----- nvinfo : EIATTR_KPARAM_INFO
	.align		4
.L_7:
        /*0008*/ 	.byte	0x04, 0x17
        /*000a*/ 	.short	(.L_9 - .L_8)
.L_8:
        /*000c*/ 	.word	0x00000000
        /*0010*/ 	.short	0x0002
        /*0012*/ 	.short	0x0010
        /*0014*/ 	.byte	0x00, 0xf0, 0x11, 0x00


	//----- nvinfo : EIATTR_KPARAM_INFO
	.align		4
.L_9:
        /*0018*/ 	.byte	0x04, 0x17
        /*001a*/ 	.short	(.L_11 - .L_10)
.L_10:
        /*001c*/ 	.word	0x00000000
        /*0020*/ 	.short	0x0001
        /*0022*/ 	.short	0x0008
        /*0024*/ 	.byte	0x00, 0xf5, 0x21, 0x00


	//----- nvinfo : EIATTR_KPARAM_INFO
	.align		4
.L_11:
        /*0028*/ 	.byte	0x04, 0x17
        /*002a*/ 	.short	(.L_13 - .L_12)
.L_12:
        /*002c*/ 	.word	0x00000000
        /*0030*/ 	.short	0x0000
        /*0032*/ 	.short	0x0000
        /*0034*/ 	.byte	0x00, 0xf5, 0x21, 0x00


	//----- nvinfo : EIATTR_SPARSE_MMA_MASK
	.align		4
.L_13:
        /*0038*/ 	.byte	0x03, 0x50
        /*003a*/ 	.short	0x0000


	//----- nvinfo : EIATTR_MAXREG_COUNT
	.align		4
        /*003c*/ 	.byte	0x03, 0x1b
        /*003e*/ 	.short	0x00ff


	//----- nvinfo : EIATTR_MERCURY_ISA_VERSION
	.align		4
        /*0040*/ 	.byte	0x03, 0x5f
        /*0042*/ 	.short	0x0101


	//----- nvinfo : EIATTR_VRC_CTA_INIT_COUNT
	.align		4
        /*0044*/ 	.byte	0x02, 0x4a
	.zero		1
	.zero		1


	//----- nvinfo : EIATTR_EXIT_INSTR_OFFSETS
	.align		4
        /*0048*/ 	.byte	0x04, 0x1c
        /*004a*/ 	.short	(.L_15 - .L_14)


	//   ....[0]....
.L_14:
        /*004c*/ 	.word	0x00000070


	//   ....[1]....
        /*0050*/ 	.word	0x00000100


	//----- nvinfo : EIATTR_CBANK_PARAM_SIZE
	.align		4
.L_15:
        /*0054*/ 	.byte	0x03, 0x19
        /*0056*/ 	.short	0x0014


	//----- nvinfo : EIATTR_PARAM_CBANK
	.align		4
        /*0058*/ 	.byte	0x04, 0x0a
        /*005a*/ 	.short	(.L_17 - .L_16)
	.align		4
.L_16:
        /*005c*/ 	.word	index@(.nv.constant0._Z16d_square_oneeachPiS_i)
        /*0060*/ 	.short	0x0380
        /*0062*/ 	.short	0x0014


	//----- nvinfo : EIATTR_SW_WAR
	.align		4
.L_17:
        /*0064*/ 	.byte	0x04, 0x36
        /*0066*/ 	.short	(.L_19 - .L_18)
.L_18:
        /*0068*/ 	.word	0x00000008
.L_19:


//--------------------- .nv.callgraph             --------------------------
	.section	.nv.callgraph,"",@"SHT_CUDA_CALLGRAPH"
	.align	4
	.sectionentsize	8
	.align		4
        /*0000*/ 	.word	0x00000000
	.align		4
        /*0004*/ 	.word	0xffffffff
	.align		4
        /*0008*/ 	.word	0x00000000
	.align		4
        /*000c*/ 	.word	0xfffffffe
	.align		4
        /*0010*/ 	.word	0x00000000
	.align		4
        /*0014*/ 	.word	0xfffffffd
	.align		4
        /*0018*/ 	.word	0x00000000
	.align		4
        /*001c*/ 	.word	0xfffffffc


//--------------------- .text._Z16d_square_oneeachPiS_i --------------------------
	.section	.text._Z16d_square_oneeachPiS_i,"ax",@progbits
	.align	128
        .global         _Z16d_square_oneeachPiS_i
        .type           _Z16d_square_oneeachPiS_i,@function
        .size           _Z16d_square_oneeachPiS_i,(.L_x_1 - _Z16d_square_oneeachPiS_i)
        .other          _Z16d_square_oneeachPiS_i,@"STO_CUDA_ENTRY STV_DEFAULT"
_Z16d_square_oneeachPiS_i:
.text._Z16d_square_oneeachPiS_i:
[----:B------:R-:W-:Y:S01]  /*0000*/  LDC R1, c[0x0][0x37c] ;  /* 0x0000df00ff017b82 */ /* 0x000fe20000000800 */
[----:B------:R-:W0:Y:S07]  /*0010*/  S2R R0, SR_TID.X ;  /* 0x0000000000007919 */ /* 0x000e2e0000002100 */
[----:B------:R-:W0:Y:S01]  /*0020*/  S2UR UR4, SR_CTAID.X ;  /* 0x00000000000479c3 */ /* 0x000e220000002500 */
[----:B------:R-:W1:Y:S07]  /*0030*/  LDCU UR5, c[0x0][0x390] ;  /* 0x00007200ff0577ac */ /* 0x000e6e0008000800 */
[----:B------:R-:W0:Y:S02]  /*0040*/  LDC R7, c[0x0][0x360] ;  /* 0x0000d800ff077b82 */ /* 0x000e240000000800 */
[----:B0-----:R-:W-:-:S05]  /*0050*/  IMAD R7, R7, UR4, R0 ;  /* 0x0000000407077c24 */ /* 0x001fca000f8e0200 */
[----:B-1----:R-:W-:-:S13]  /*0060*/  ISETP.GE.AND P0, PT, R7, UR5, PT ;  /* 0x0000000507007c0c */ /* 0x002fda000bf06270 */
[----:B------:R-:W-:Y:S05]  /*0070*/  @P0 EXIT ;  /* 0x000000000000094d */ /* 0x000fea0003800000 */
[----:B------:R-:W0:Y:S01]  /*0080*/  LDC.64 R2, c[0x0][0x380] ;  /* 0x0000e000ff027b82 */ /* 0x000e220000000a00 */
[----:B------:R-:W1:Y:S07]  /*0090*/  LDCU.64 UR4, c[0x0][0x358] ;  /* 0x00006b00ff0477ac */ /* 0x000e6e0008000a00 */
[----:B------:R-:W2:Y:S01]  /*00a0*/  LDC.64 R4, c[0x0][0x388] ;  /* 0x0000e200ff047b82 */ /* 0x000ea20000000a00 */
[----:B0-----:R-:W-:-:S06]  /*00b0*/  IMAD.WIDE R2, R7, 0x4, R2 ;  /* 0x0000000407027825 */ /* 0x001fcc00078e0202 */
[----:B-1----:R-:W3:Y:S01]  /*00c0*/  LDG.E R2, desc[UR4][R2.64] ;  /* 0x0000000402027981 */ /* 0x002ee2000c1e1900 */
[----:B--2---:R-:W-:-:S04]  /*00d0*/  IMAD.WIDE R4, R7, 0x4, R4 ;  /* 0x0000000407047825 */ /* 0x004fc800078e0204 */
[----:B---3--:R-:W-:-:S05]  /*00e0*/  IMAD R7, R2, R2, RZ ;  /* 0x0000000202077224 */ /* 0x008fca00078e02ff */
[----:B------:R-:W-:Y:S01]  /*00f0*/  STG.E desc[UR4][R4.64], R7 ;  /* 0x0000000704007986 */ /* 0x000fe2000c101904 */
[----:B------:R-:W-:Y:S05]  /*0100*/  EXIT ;  /* 0x000000000000794d */ /* 0x000fea0003800000 */
.L_x_0:
[----:B------:R-:W-:-:S00]  /*0110*/  BRA `(.L_x_0) ;  /* 0xfffffffc00fc7947 */ /* 0x000fc0000383ffff */
[----:B------:R-:W-:-:S00]  /*0120*/  NOP ;  /* 0x0000000000007918 */ /* 0x000fc00000000000 */
        /* <DEDUP_REMOVED lines=13> */
.L_x_1:


//--------------------- .nv.shared.reserved.0     --------------------------
	.section	.nv.shared.reserved.0,"aw",@nobits
	.weak		__nv_reservedSMEM_offset_0_alias
	.size		__nv_reservedSMEM_offset_0_alias, 0, 64
	.other		__nv_reservedSMEM_offset_0_alias,@"STO_CUDA_RESERVED_SHARED STV_DEFAULT"
__nv_reservedSMEM_offset_0_alias:
	.zero		0
	.zero		64


//--------------------- .nv.constant0._Z16d_square_oneeachPiS_i --------------------------
	.section	.nv.constant0._Z16d_square_oneeachPiS_i,"a",@progbits
	.sectionflags	@""
	.align	4
.nv.constant0._Z16d_square_oneeachPiS_i:
	.zero		916


//--------------------- SYMBOLS --------------------------

	.type		.nv.reservedSmem.offset0,@object
	.size		.nv.reservedSmem.offset0,0x4
